//
// Generated by NVIDIA NVVM Compiler
//
// Compiler Build ID: CL-36424714
// Cuda compilation tools, release 13.0, V13.0.88
// Based on NVVM 20.0.0
//

.version 9.0
.target sm_100
.address_size 64

	// .globl	_Z20houghTransformKernelPhiiPiii
.global .align 4 .b8 __cudart_i2opi_f[24] = {65, 144, 67, 60, 153, 149, 98, 219, 192, 221, 52, 245, 209, 87, 39, 252, 41, 21, 68, 78, 110, 131, 249, 162};

.visible .entry _Z20houghTransformKernelPhiiPiii(
	.param .u64 .ptr .align 1 _Z20houghTransformKernelPhiiPiii_param_0,
	.param .u32 _Z20houghTransformKernelPhiiPiii_param_1,
	.param .u32 _Z20houghTransformKernelPhiiPiii_param_2,
	.param .u64 .ptr .align 1 _Z20houghTransformKernelPhiiPiii_param_3,
	.param .u32 _Z20houghTransformKernelPhiiPiii_param_4,
	.param .u32 _Z20houghTransformKernelPhiiPiii_param_5
)
{
	.local .align 4 .b8 	__local_depot0[28];
	.reg .b64 	%SP;
	.reg .b64 	%SPL;
	.reg .pred 	%p<25>;
	.reg .b16 	%rs<2>;
	.reg .b32 	%r<99>;
	.reg .b32 	%f<52>;
	.reg .b64 	%rd<46>;
	.reg .b64 	%fd<8>;

	mov.u64 	%SPL, __local_depot0;
	ld.param.u64 	%rd14, [_Z20houghTransformKernelPhiiPiii_param_0];
	ld.param.u32 	%r35, [_Z20houghTransformKernelPhiiPiii_param_1];
	ld.param.u32 	%r38, [_Z20houghTransformKernelPhiiPiii_param_2];
	ld.param.u64 	%rd15, [_Z20houghTransformKernelPhiiPiii_param_3];
	ld.param.u32 	%r36, [_Z20houghTransformKernelPhiiPiii_param_4];
	ld.param.u32 	%r37, [_Z20houghTransformKernelPhiiPiii_param_5];
	add.u64 	%rd1, %SPL, 0;
	add.u64 	%rd2, %SPL, 0;
	mov.u32 	%r40, %ctaid.x;
	mov.u32 	%r41, %ntid.x;
	mov.u32 	%r42, %tid.x;
	mad.lo.s32 	%r1, %r40, %r41, %r42;
	mov.u32 	%r43, %ctaid.y;
	mov.u32 	%r44, %ntid.y;
	mov.u32 	%r45, %tid.y;
	mad.lo.s32 	%r46, %r43, %r44, %r45;
	setp.ge.s32 	%p1, %r1, %r35;
	setp.ge.s32 	%p2, %r46, %r38;
	or.pred  	%p3, %p1, %p2;
	@%p3 bra 	$L__BB0_22;
	cvta.to.global.u64 	%rd18, %rd14;
	mad.lo.s32 	%r47, %r35, %r46, %r1;
	cvt.s64.s32 	%rd19, %r47;
	add.s64 	%rd20, %rd18, %rd19;
	ld.global.u8 	%rs1, [%rd20];
	setp.eq.s16 	%p4, %rs1, 0;
	setp.lt.s32 	%p5, %r37, 1;
	or.pred  	%p6, %p4, %p5;
	@%p6 bra 	$L__BB0_22;
	cvt.rn.f32.s32 	%f1, %r1;
	cvt.rn.f32.u32 	%f2, %r46;
	shl.b32 	%r3, %r36, 1;
	or.b32  	%r4, %r3, 1;
	cvta.to.global.u64 	%rd3, %rd15;
	mov.b32 	%r90, 0;
	mov.u64 	%rd31, __cudart_i2opi_f;
$L__BB0_3:
	cvt.rn.f64.u32 	%fd1, %r90;
	mul.f64 	%fd2, %fd1, 0d400921FB53C8D4F1;
	div.rn.f64 	%fd3, %fd2, 0d4066800000000000;
	cvt.rn.f32.f64 	%f3, %fd3;
	mul.f32 	%f13, %f3, 0f3F22F983;
	cvt.rni.s32.f32 	%r98, %f13;
	cvt.rn.f32.s32 	%f14, %r98;
	fma.rn.f32 	%f15, %f14, 0fBFC90FDA, %f3;
	fma.rn.f32 	%f16, %f14, 0fB3A22168, %f15;
	fma.rn.f32 	%f51, %f14, 0fA7C234C5, %f16;
	abs.f32 	%f5, %f3;
	setp.ltu.f32 	%p7, %f5, 0f47CE4780;
	mov.u32 	%r94, %r98;
	mov.f32 	%f50, %f51;
	@%p7 bra 	$L__BB0_11;
	setp.neu.f32 	%p8, %f5, 0f7F800000;
	@%p8 bra 	$L__BB0_6;
	mov.f32 	%f19, 0f00000000;
	mul.rn.f32 	%f50, %f3, %f19;
	mov.b32 	%r94, 0;
	bra.uni 	$L__BB0_11;
$L__BB0_6:
	mov.b32 	%r7, %f3;
	shl.b32 	%r50, %r7, 8;
	or.b32  	%r8, %r50, -2147483648;
	mov.b64 	%rd44, 0;
	mov.b32 	%r91, 0;
	mov.u64 	%rd42, %rd31;
	mov.u64 	%rd43, %rd2;
$L__BB0_7:
	.pragma "nounroll";
	ld.global.nc.u32 	%r51, [%rd42];
	mad.wide.u32 	%rd23, %r51, %r8, %rd44;
	shr.u64 	%rd44, %rd23, 32;
	st.local.u32 	[%rd43], %rd23;
	add.s32 	%r91, %r91, 1;
	add.s64 	%rd43, %rd43, 4;
	add.s64 	%rd42, %rd42, 4;
	setp.ne.s32 	%p9, %r91, 6;
	@%p9 bra 	$L__BB0_7;
	shr.u32 	%r52, %r7, 23;
	st.local.u32 	[%rd2+24], %rd44;
	and.b32  	%r11, %r52, 31;
	and.b32  	%r53, %r52, 224;
	add.s32 	%r54, %r53, -128;
	shr.u32 	%r55, %r54, 5;
	mul.wide.u32 	%rd24, %r55, 4;
	sub.s64 	%rd10, %rd2, %rd24;
	ld.local.u32 	%r92, [%rd10+24];
	ld.local.u32 	%r93, [%rd10+20];
	setp.eq.s32 	%p10, %r11, 0;
	@%p10 bra 	$L__BB0_10;
	shf.l.wrap.b32 	%r92, %r93, %r92, %r11;
	ld.local.u32 	%r56, [%rd10+16];
	shf.l.wrap.b32 	%r93, %r56, %r93, %r11;
$L__BB0_10:
	shr.u32 	%r57, %r92, 30;
	shf.l.wrap.b32 	%r58, %r93, %r92, 2;
	shl.b32 	%r59, %r93, 2;
	shr.u32 	%r60, %r58, 31;
	add.s32 	%r94, %r60, %r57;
	shr.s32 	%r61, %r58, 31;
	xor.b32  	%r62, %r61, %r58;
	xor.b32  	%r63, %r61, %r59;
	cvt.u64.u32 	%rd25, %r62;
	shl.b64 	%rd26, %rd25, 32;
	cvt.u64.u32 	%rd27, %r63;
	or.b64  	%rd28, %rd26, %rd27;
	cvt.rn.f64.s64 	%fd4, %rd28;
	mul.f64 	%fd5, %fd4, 0d3BF921FB54442D19;
	cvt.rn.f32.f64 	%f17, %fd5;
	neg.f32 	%f18, %f17;
	setp.lt.s32 	%p11, %r58, 0;
	selp.f32 	%f50, %f18, %f17, %p11;
$L__BB0_11:
	setp.ltu.f32 	%p12, %f5, 0f47CE4780;
	add.s32 	%r65, %r94, 1;
	mul.rn.f32 	%f20, %f50, %f50;
	and.b32  	%r66, %r94, 1;
	setp.eq.b32 	%p13, %r66, 1;
	selp.f32 	%f21, %f50, 0f3F800000, %p13;
	fma.rn.f32 	%f22, %f20, %f21, 0f00000000;
	fma.rn.f32 	%f23, %f20, 0f37CBAC00, 0fBAB607ED;
	selp.f32 	%f24, 0fB94D4153, %f23, %p13;
	selp.f32 	%f25, 0f3C0885E4, 0f3D2AAABB, %p13;
	fma.rn.f32 	%f26, %f24, %f20, %f25;
	selp.f32 	%f27, 0fBE2AAAA8, 0fBEFFFFFF, %p13;
	fma.rn.f32 	%f28, %f26, %f20, %f27;
	fma.rn.f32 	%f29, %f28, %f22, %f21;
	and.b32  	%r67, %r65, 2;
	setp.eq.s32 	%p14, %r67, 0;
	mov.f32 	%f30, 0f00000000;
	sub.f32 	%f31, %f30, %f29;
	selp.f32 	%f9, %f29, %f31, %p14;
	@%p12 bra 	$L__BB0_19;
	setp.neu.f32 	%p15, %f5, 0f7F800000;
	@%p15 bra 	$L__BB0_14;
	mov.f32 	%f34, 0f00000000;
	mul.rn.f32 	%f51, %f3, %f34;
	mov.b32 	%r98, 0;
	bra.uni 	$L__BB0_19;
$L__BB0_14:
	mov.b32 	%r20, %f3;
	shl.b32 	%r69, %r20, 8;
	or.b32  	%r21, %r69, -2147483648;
	mov.b64 	%rd45, 0;
	mov.b32 	%r95, 0;
$L__BB0_15:
	.pragma "nounroll";
	mul.wide.u32 	%rd30, %r95, 4;
	add.s64 	%rd32, %rd31, %rd30;
	ld.global.nc.u32 	%r70, [%rd32];
	mad.wide.u32 	%rd33, %r70, %r21, %rd45;
	shr.u64 	%rd45, %rd33, 32;
	add.s64 	%rd34, %rd1, %rd30;
	st.local.u32 	[%rd34], %rd33;
	add.s32 	%r95, %r95, 1;
	setp.ne.s32 	%p16, %r95, 6;
	@%p16 bra 	$L__BB0_15;
	shr.u32 	%r71, %r20, 23;
	st.local.u32 	[%rd1+24], %rd45;
	and.b32  	%r24, %r71, 31;
	and.b32  	%r72, %r71, 224;
	add.s32 	%r73, %r72, -128;
	shr.u32 	%r74, %r73, 5;
	mul.wide.u32 	%rd35, %r74, 4;
	sub.s64 	%rd13, %rd1, %rd35;
	ld.local.u32 	%r96, [%rd13+24];
	ld.local.u32 	%r97, [%rd13+20];
	setp.eq.s32 	%p17, %r24, 0;
	@%p17 bra 	$L__BB0_18;
	shf.l.wrap.b32 	%r96, %r97, %r96, %r24;
	ld.local.u32 	%r75, [%rd13+16];
	shf.l.wrap.b32 	%r97, %r75, %r97, %r24;
$L__BB0_18:
	shr.u32 	%r76, %r96, 30;
	shf.l.wrap.b32 	%r77, %r97, %r96, 2;
	shl.b32 	%r78, %r97, 2;
	shr.u32 	%r79, %r77, 31;
	add.s32 	%r98, %r79, %r76;
	shr.s32 	%r80, %r77, 31;
	xor.b32  	%r81, %r80, %r77;
	xor.b32  	%r82, %r80, %r78;
	cvt.u64.u32 	%rd36, %r81;
	shl.b64 	%rd37, %rd36, 32;
	cvt.u64.u32 	%rd38, %r82;
	or.b64  	%rd39, %rd37, %rd38;
	cvt.rn.f64.s64 	%fd6, %rd39;
	mul.f64 	%fd7, %fd6, 0d3BF921FB54442D19;
	cvt.rn.f32.f64 	%f32, %fd7;
	neg.f32 	%f33, %f32;
	setp.lt.s32 	%p18, %r77, 0;
	selp.f32 	%f51, %f33, %f32, %p18;
$L__BB0_19:
	mul.rn.f32 	%f35, %f51, %f51;
	and.b32  	%r84, %r98, 1;
	setp.eq.b32 	%p19, %r84, 1;
	selp.f32 	%f36, 0f3F800000, %f51, %p19;
	fma.rn.f32 	%f37, %f35, %f36, 0f00000000;
	fma.rn.f32 	%f38, %f35, 0f37CBAC00, 0fBAB607ED;
	selp.f32 	%f39, %f38, 0fB94D4153, %p19;
	selp.f32 	%f40, 0f3D2AAABB, 0f3C0885E4, %p19;
	fma.rn.f32 	%f41, %f39, %f35, %f40;
	selp.f32 	%f42, 0fBEFFFFFF, 0fBE2AAAA8, %p19;
	fma.rn.f32 	%f43, %f41, %f35, %f42;
	fma.rn.f32 	%f44, %f43, %f37, %f36;
	and.b32  	%r85, %r98, 2;
	setp.eq.s32 	%p20, %r85, 0;
	mov.f32 	%f45, 0f00000000;
	sub.f32 	%f46, %f45, %f44;
	selp.f32 	%f47, %f44, %f46, %p20;
	mul.f32 	%f48, %f47, %f2;
	fma.rn.f32 	%f49, %f9, %f1, %f48;
	cvt.rzi.s32.f32 	%r86, %f49;
	add.s32 	%r33, %r86, %r36;
	setp.lt.s32 	%p21, %r33, 0;
	setp.gt.s32 	%p22, %r33, %r3;
	or.pred  	%p23, %p21, %p22;
	@%p23 bra 	$L__BB0_21;
	mad.lo.s32 	%r88, %r90, %r4, %r33;
	mul.wide.s32 	%rd40, %r88, 4;
	add.s64 	%rd41, %rd3, %rd40;
	atom.global.add.u32 	%r89, [%rd41], 1;
$L__BB0_21:
	add.s32 	%r90, %r90, 1;
	setp.ne.s32 	%p24, %r90, %r37;
	@%p24 bra 	$L__BB0_3;
$L__BB0_22:
	ret;

}


// ===== COMPILED SASS (sm_100) =====

	.target	sm_100

	.elftype	@"ET_EXEC"


//--------------------- .note.nv.tkinfo           --------------------------
	.section	.note.nv.tkinfo,"",@"SHT_NOTE"
	.sectionflags	@"SHF_NOTE_NV_TKINFO"
	.tkinfo
        /*0018*/ 	.word	0x00000002
        /*0030*/ 	.string	""
        /*0030*/ 	.string	"ptxas"
        /*0030*/ 	.string	"Cuda compilation tools, release 13.0, V13.0.88"
        /*0030*/ 	.string	"Build cuda_13.0.r13.0/compiler.36424714_0"
        /*0030*/ 	.string	"-arch sm_100 -m 64 "



//--------------------- .note.nv.cuinfo           --------------------------
	.section	.note.nv.cuinfo,"",@"SHT_NOTE"
	.sectionflags	@"SHF_NOTE_NV_CUINFO"
        /*0018*/ 	.short	0x0002
        /*001a*/ 	.short	0x0064
        /*001c*/ 	.short	0x0082
	.zero		2


//--------------------- .nv.info                  --------------------------
	.section	.nv.info,"",@"SHT_CUDA_INFO"
	.align	4


	//----- nvinfo : EIATTR_REGCOUNT
	.align		4
        /*0000*/ 	.byte	0x04, 0x2f
        /*0002*/ 	.short	(.L_2 - .L_1)
	.align		4
.L_1:
        /*0004*/ 	.word	index@(_Z20houghTransformKernelPhiiPiii)
        /*0008*/ 	.word	0x0000001a


	//----- nvinfo : EIATTR_FRAME_SIZE
	.align		4
.L_2:
        /*000c*/ 	.byte	0x04, 0x11
        /*000e*/ 	.short	(.L_4 - .L_3)
	.align		4
.L_3:
        /*0010*/ 	.word	index@($__internal_0_$__cuda_sm20_div_rn_f64_full)
        /*0014*/ 	.word	0x00000020


	//----- nvinfo : EIATTR_FRAME_SIZE
	.align		4
.L_4:
        /*0018*/ 	.byte	0x04, 0x11
        /*001a*/ 	.short	(.L_6 - .L_5)
	.align		4
.L_5:
        /*001c*/ 	.word	index@(_Z20houghTransformKernelPhiiPiii)
        /*0020*/ 	.word	0x00000020


	//----- nvinfo : EIATTR_MIN_STACK_SIZE
	.align		4
.L_6:
        /*0024*/ 	.byte	0x04, 0x12
        /*0026*/ 	.short	(.L_8 - .L_7)
	.align		4
.L_7:
        /*0028*/ 	.word	index@(_Z20houghTransformKernelPhiiPiii)
        /*002c*/ 	.word	0x00000020
.L_8:


//--------------------- .nv.compat                --------------------------
	.section	.nv.compat,"",@"SHT_CUDA_COMPAT_INFO"
	.align	4
        /*0000*/ 	.byte	0x02, 0x09, 0x00, 0x00, 0x02, 0x02, 0x01, 0x00, 0x02, 0x05, 0x05, 0x00, 0x03, 0x07, 0x01, 0x01
        /*0010*/ 	.byte	0x02, 0x03, 0x00, 0x00, 0x02, 0x06, 0x01, 0x00, 0x04, 0x0b, 0x08, 0x00, 0x01, 0x00, 0x00, 0x00
        /*0020*/ 	.byte	0x00, 0x00, 0x00, 0x00


//--------------------- .nv.info._Z20houghTransformKernelPhiiPiii --------------------------
	.section	.nv.info._Z20houghTransformKernelPhiiPiii,"",@"SHT_CUDA_INFO"
	.sectionflags	@""
	.align	4


	//----- nvinfo : EIATTR_CUDA_API_VERSION
	.align		4
        /*0000*/ 	.byte	0x04, 0x37
        /*0002*/ 	.short	(.L_10 - .L_9)
.L_9:
        /*0004*/ 	.word	0x00000082


	//----- nvinfo : EIATTR_KPARAM_INFO
	.align		4
.L_10:
        /*0008*/ 	.byte	0x04, 0x17
        /*000a*/ 	.short	(.L_12 - .L_11)
.L_11:
        /*000c*/ 	.word	0x00000000
        /*0010*/ 	.short	0x0005
        /*0012*/ 	.short	0x001c
        /*0014*/ 	.byte	0x00, 0xf0, 0x11, 0x00


	//----- nvinfo : EIATTR_KPARAM_INFO
	.align		4
.L_12:
        /*0018*/ 	.byte	0x04, 0x17
        /*001a*/ 	.short	(.L_14 - .L_13)
.L_13:
        /*001c*/ 	.word	0x00000000
        /*0020*/ 	.short	0x0004
        /*0022*/ 	.short	0x0018
        /*0024*/ 	.byte	0x00, 0xf0, 0x11, 0x00


	//----- nvinfo : EIATTR_KPARAM_INFO
	.align		4
.L_14:
        /*0028*/ 	.byte	0x04, 0x17
        /*002a*/ 	.short	(.L_16 - .L_15)
.L_15:
        /*002c*/ 	.word	0x00000000
        /*0030*/ 	.short	0x0003
        /*0032*/ 	.short	0x0010
        /*0034*/ 	.byte	0x00, 0xf5, 0x21, 0x00


	//----- nvinfo : EIATTR_KPARAM_INFO
	.align		4
.L_16:
        /*0038*/ 	.byte	0x04, 0x17
        /*003a*/ 	.short	(.L_18 - .L_17)
.L_17:
        /*003c*/ 	.word	0x00000000
        /*0040*/ 	.short	0x0002
        /*0042*/ 	.short	0x000c
        /*0044*/ 	.byte	0x00, 0xf0, 0x11, 0x00


	//----- nvinfo : EIATTR_KPARAM_INFO
	.align		4
.L_18:
        /*0048*/ 	.byte	0x04, 0x17
        /*004a*/ 	.short	(.L_20 - .L_19)
.L_19:
        /*004c*/ 	.word	0x00000000
        /*0050*/ 	.short	0x0001
        /*0052*/ 	.short	0x0008
        /*0054*/ 	.byte	0x00, 0xf0, 0x11, 0x00


	//----- nvinfo : EIATTR_KPARAM_INFO
	.align		4
.L_20:
        /*0058*/ 	.byte	0x04, 0x17
        /*005a*/ 	.short	(.L_22 - .L_21)
.L_21:
        /*005c*/ 	.word	0x00000000
        /*0060*/ 	.short	0x0000
        /*0062*/ 	.short	0x0000
        /*0064*/ 	.byte	0x00, 0xf5, 0x21, 0x00


	//----- nvinfo : EIATTR_SPARSE_MMA_MASK
	.align		4
.L_22:
        /*0068*/ 	.byte	0x03, 0x50
        /*006a*/ 	.short	0x0000


	//----- nvinfo : EIATTR_MAXREG_COUNT
	.align		4
        /*006c*/ 	.byte	0x03, 0x1b
        /*006e*/ 	.short	0x00ff


	//----- nvinfo : EIATTR_MERCURY_ISA_VERSION
	.align		4
        /*0070*/ 	.byte	0x03, 0x5f
        /*0072*/ 	.short	0x0101


	//----- nvinfo : EIATTR_VRC_CTA_INIT_COUNT
	.align		4
        /*0074*/ 	.byte	0x02, 0x4a
	.zero		1
	.zero		1


	//----- nvinfo : EIATTR_EXIT_INSTR_OFFSETS
	.align		4
        /*0078*/ 	.byte	0x04, 0x1c
        /*007a*/ 	.short	(.L_24 - .L_23)


	//   ....[0]....
.L_23:
        /*007c*/ 	.word	0x000000d0


	//   ....[1]....
        /*0080*/ 	.word	0x00000170


	//   ....[2]....
        /*0084*/ 	.word	0x00000d80


	//----- nvinfo : EIATTR_CRS_STACK_SIZE
	.align		4
.L_24:
        /*0088*/ 	.byte	0x04, 0x1e
        /*008a*/ 	.short	(.L_26 - .L_25)
.L_25:
        /*008c*/ 	.word	0x00000000


	//----- nvinfo : EIATTR_CBANK_PARAM_SIZE
	.align		4
.L_26:
        /*0090*/ 	.byte	0x03, 0x19
        /*0092*/ 	.short	0x0020


	//----- nvinfo : EIATTR_PARAM_CBANK
	.align		4
        /*0094*/ 	.byte	0x04, 0x0a
        /*0096*/ 	.short	(.L_28 - .L_27)
	.align		4
.L_27:
        /*0098*/ 	.word	index@(.nv.constant0._Z20houghTransformKernelPhiiPiii)
        /*009c*/ 	.short	0x0380
        /*009e*/ 	.short	0x0020


	//----- nvinfo : EIATTR_SW_WAR
	.align		4
.L_28:
        /*00a0*/ 	.byte	0x04, 0x36
        /*00a2*/ 	.short	(.L_30 - .L_29)
.L_29:
        /*00a4*/ 	.word	0x00000008
.L_30:


//--------------------- .nv.callgraph             --------------------------
	.section	.nv.callgraph,"",@"SHT_CUDA_CALLGRAPH"
	.align	4
	.sectionentsize	8
	.align		4
        /*0000*/ 	.word	0x00000000
	.align		4
        /*0004*/ 	.word	0xffffffff
	.align		4
        /*0008*/ 	.word	0x00000000
	.align		4
        /*000c*/ 	.word	0xfffffffe
	.align		4
        /*0010*/ 	.word	0x00000000
	.align		4
        /*0014*/ 	.word	0xfffffffd
	.align		4
        /*0018*/ 	.word	0x00000000
	.align		4
        /*001c*/ 	.word	0xfffffffc


//--------------------- .nv.constant4             --------------------------
	.section	.nv.constant4,"a",@progbits
	.align	8
	.align		8
.nv.constant4:
        /*0000*/ 	.dword	__cudart_i2opi_f


//--------------------- .text._Z20houghTransformKernelPhiiPiii --------------------------
	.section	.text._Z20houghTransformKernelPhiiPiii,"ax",@progbits
	.align	128
        .global         _Z20houghTransformKernelPhiiPiii
        .type           _Z20houghTransformKernelPhiiPiii,@function
        .size           _Z20houghTransformKernelPhiiPiii,(.L_x_12 - _Z20houghTransformKernelPhiiPiii)
        .other          _Z20houghTransformKernelPhiiPiii,@"STO_CUDA_ENTRY STV_DEFAULT"
_Z20houghTransformKernelPhiiPiii:
.text._Z20houghTransformKernelPhiiPiii:
[----:B------:R-:W0:Y:S01]  /*0000*/  LDC R1, c[0x0][0x37c] ;  /* 0x0000df00ff017b82 */ /* 0x000e220000000800 */
[----:B------:R-:W1:Y:S07]  /*0010*/  S2R R3, SR_TID.Y ;  /* 0x0000000000037919 */ /* 0x000e6e0000002200 */
[----:B------:R-:W2:Y:S01]  /*0020*/  LDC R5, c[0x0][0x360] ;  /* 0x0000d800ff057b82 */ /* 0x000ea20000000800 */
[----:B------:R-:W3:Y:S01]  /*0030*/  LDCU.64 UR6, c[0x0][0x388] ;  /* 0x00007100ff0677ac */ /* 0x000ee20008000a00 */
[----:B0-----:R-:W-:Y:S01]  /*0040*/  VIADD R1, R1, 0xffffffe0 ;  /* 0xffffffe001017836 */ /* 0x001fe20000000000 */
[----:B------:R-:W2:Y:S05]  /*0050*/  S2R R2, SR_TID.X ;  /* 0x0000000000027919 */ /* 0x000eaa0000002100 */
[----:B------:R-:W1:Y:S08]  /*0060*/  S2UR UR5, SR_CTAID.Y ;  /* 0x00000000000579c3 */ /* 0x000e700000002600 */
[----:B------:R-:W1:Y:S08]  /*0070*/  LDC R0, c[0x0][0x364] ;  /* 0x0000d900ff007b82 */ /* 0x000e700000000800 */
[----:B------:R-:W2:Y:S01]  /*0080*/  S2UR UR4, SR_CTAID.X ;  /* 0x00000000000479c3 */ /* 0x000ea20000002500 */
[----:B-1----:R-:W-:-:S05]  /*0090*/  IMAD R0, R0, UR5, R3 ;  /* 0x0000000500007c24 */ /* 0x002fca000f8e0203 */
[----:B---3--:R-:W-:Y:S01]  /*00a0*/  ISETP.GE.AND P0, PT, R0, UR7, PT ;  /* 0x0000000700007c0c */ /* 0x008fe2000bf06270 */
[----:B--2---:R-:W-:-:S05]  /*00b0*/  IMAD R5, R5, UR4, R2 ;  /* 0x0000000405057c24 */ /* 0x004fca000f8e0202 */
[----:B------:R-:W-:-:S13]  /*00c0*/  ISETP.GE.OR P0, PT, R5, UR6, P0 ;  /* 0x0000000605007c0c */ /* 0x000fda0008706670 */
[----:B------:R-:W-:Y:S05]  /*00d0*/  @P0 EXIT ;  /* 0x000000000000094d */ /* 0x000fea0003800000 */
[----:B------:R-:W0:Y:S01]  /*00e0*/  LDCU.64 UR4, c[0x0][0x380] ;  /* 0x00007000ff0477ac */ /* 0x000e220008000a00 */
[----:B------:R-:W-:Y:S01]  /*00f0*/  IMAD R3, R0, UR6, R5 ;  /* 0x0000000600037c24 */ /* 0x000fe2000f8e0205 */
[----:B------:R-:W1:Y:S01]  /*0100*/  LDC R4, c[0x0][0x39c] ;  /* 0x0000e700ff047b82 */ /* 0x000e620000000800 */
[----:B------:R-:W2:Y:S03]  /*0110*/  LDCU.64 UR8, c[0x0][0x358] ;  /* 0x00006b00ff0877ac */ /* 0x000ea60008000a00 */
[----:B0-----:R-:W-:-:S04]  /*0120*/  IADD3 R2, P0, PT, R3, UR4, RZ ;  /* 0x0000000403027c10 */ /* 0x001fc8000ff1e0ff */
[----:B------:R-:W-:-:S05]  /*0130*/  LEA.HI.X.SX32 R3, R3, UR5, 0x1, P0 ;  /* 0x0000000503037c11 */ /* 0x000fca00080f0eff */
[----:B--2---:R-:W2:Y:S01]  /*0140*/  LDG.E.U8 R2, desc[UR8][R2.64] ;  /* 0x0000000802027981 */ /* 0x004ea2000c1e1100 */
[----:B-1----:R-:W-:-:S04]  /*0150*/  ISETP.GE.AND P0, PT, R4, 0x1, PT ;  /* 0x000000010400780c */ /* 0x002fc80003f06270 */
[----:B--2---:R-:W-:-:S13]  /*0160*/  ISETP.EQ.OR P0, PT, R2, RZ, !P0 ;  /* 0x000000ff0200720c */ /* 0x004fda0004702670 */
[----:B------:R-:W-:Y:S05]  /*0170*/  @P0 EXIT ;  /* 0x000000000000094d */ /* 0x000fea0003800000 */
[----:B------:R-:W0:Y:S01]  /*0180*/  LDCU UR5, c[0x0][0x398] ;  /* 0x00007300ff0577ac */ /* 0x000e220008000800 */
[----:B------:R-:W-:Y:S01]  /*0190*/  I2FP.F32.S32 R5, R5 ;  /* 0x0000000500057245 */ /* 0x000fe20000201400 */
[----:B------:R-:W-:Y:S01]  /*01a0*/  IMAD.MOV.U32 R10, RZ, RZ, RZ ;  /* 0x000000ffff0a7224 */ /* 0x000fe200078e00ff */
[----:B------:R-:W-:Y:S01]  /*01b0*/  I2FP.F32.U32 R7, R0 ;  /* 0x0000000000077245 */ /* 0x000fe20000201000 */
[----:B0-----:R-:W-:-:S04]  /*01c0*/  USHF.L.U32 UR5, UR5, 0x1, URZ ;  /* 0x0000000105057899 */ /* 0x001fc800080006ff */
[----:B------:R-:W-:-:S12]  /*01d0*/  UIADD3 UR6, UPT, UPT, UR5, 0x1, URZ ;  /* 0x0000000105067890 */ /* 0x000fd8000fffe0ff */
.L_x_7:
[----:B0-----:R-:W0:Y:S01]  /*01e0*/  MUFU.RCP64H R3, 180 ;  /* 0x4066800000037908 */ /* 0x001e220000001800 */
[----:B------:R-:W-:Y:S01]  /*01f0*/  IMAD.MOV.U32 R14, RZ, RZ, 0x0 ;  /* 0x00000000ff0e7424 */ /* 0x000fe200078e00ff */
[----:B------:R-:W-:Y:S01]  /*0200*/  UMOV UR10, 0x53c8d4f1 ;  /* 0x53c8d4f1000a7882 */ /* 0x000fe20000000000 */
[----:B------:R-:W-:Y:S01]  /*0210*/  IMAD.MOV.U32 R15, RZ, RZ, 0x40668000 ;  /* 0x40668000ff0f7424 */ /* 0x000fe200078e00ff */
[----:B------:R-:W-:Y:S01]  /*0220*/  UMOV UR11, 0x400921fb ;  /* 0x400921fb000b7882 */ /* 0x000fe20000000000 */
[----:B------:R-:W-:-:S06]  /*0230*/  IMAD.MOV.U32 R2, RZ, RZ, 0x1 ;  /* 0x00000001ff027424 */ /* 0x000fcc00078e00ff */
[----:B0-----:R-:W-:-:S08]  /*0240*/  DFMA R8, R2, -R14, 1 ;  /* 0x3ff000000208742b */ /* 0x001fd0000000080e */
[----:B------:R-:W-:Y:S02]  /*0250*/  DFMA R12, R8, R8, R8 ;  /* 0x00000008080c722b */ /* 0x000fe40000000008 */
[----:B------:R-:W0:Y:S06]  /*0260*/  I2F.F64.U32 R8, R10 ;  /* 0x0000000a00087312 */ /* 0x000e2c0000201800 */
[----:B------:R-:W-:-:S08]  /*0270*/  DFMA R12, R2, R12, R2 ;  /* 0x0000000c020c722b */ /* 0x000fd00000000002 */
[----:B------:R-:W-:Y:S02]  /*0280*/  DFMA R2, R12, -R14, 1 ;  /* 0x3ff000000c02742b */ /* 0x000fe4000000080e */
[----:B0-----:R-:W-:-:S06]  /*0290*/  DMUL R8, R8, UR10 ;  /* 0x0000000a08087c28 */ /* 0x001fcc0008000000 */
[----:B------:R-:W-:-:S04]  /*02a0*/  DFMA R2, R12, R2, R12 ;  /* 0x000000020c02722b */ /* 0x000fc8000000000c */
[----:B------:R-:W-:-:S04]  /*02b0*/  FSETP.GEU.AND P1, PT, |R9|, 6.5827683646048100446e-37, PT ;  /* 0x036000000900780b */ /* 0x000fc80003f2e200 */
[----:B------:R-:W-:-:S08]  /*02c0*/  DMUL R12, R8, R2 ;  /* 0x00000002080c7228 */ /* 0x000fd00000000000 */
[----:B------:R-:W-:-:S08]  /*02d0*/  DFMA R14, R12, -180, R8 ;  /* 0xc06680000c0e782b */ /* 0x000fd00000000008 */
[----:B------:R-:W-:-:S10]  /*02e0*/  DFMA R2, R2, R14, R12 ;  /* 0x0000000e0202722b */ /* 0x000fd4000000000c */
[----:B------:R-:W-:-:S05]  /*02f0*/  FFMA R0, RZ, 3.6015625, R3 ;  /* 0x40668000ff007823 */ /* 0x000fca0000000003 */
[----:B------:R-:W-:-:S13]  /*0300*/  FSETP.GT.AND P0, PT, |R0|, 1.469367938527859385e-39, PT ;  /* 0x001000000000780b */ /* 0x000fda0003f04200 */
[----:B------:R-:W-:Y:S05]  /*0310*/  @P0 BRA P1, `(.L_x_0) ;  /* 0x0000000000100947 */ /* 0x000fea0000800000 */
[----:B------:R-:W-:-:S07]  /*0320*/  MOV R0, 0x340 ;  /* 0x0000034000007802 */ /* 0x000fce0000000f00 */
[----:B------:R-:W-:Y:S05]  /*0330*/  CALL.REL.NOINC `($__internal_0_$__cuda_sm20_div_rn_f64_full) ;  /* 0x0000000800947944 */ /* 0x000fea0003c00000 */
[----:B------:R-:W-:Y:S02]  /*0340*/  IMAD.MOV.U32 R2, RZ, RZ, R16 ;  /* 0x000000ffff027224 */ /* 0x000fe400078e0010 */
[----:B------:R-:W-:-:S07]  /*0350*/  IMAD.MOV.U32 R3, RZ, RZ, R17 ;  /* 0x000000ffff037224 */ /* 0x000fce00078e0011 */
.L_x_0:
[----:B------:R-:W0:Y:S02]  /*0360*/  F2F.F32.F64 R11, R2 ;  /* 0x00000002000b7310 */ /* 0x000e240000301000 */
[C---:B0-----:R-:W-:Y:S01]  /*0370*/  FMUL R0, R11.reuse, 0.63661974668502807617 ;  /* 0x3f22f9830b007820 */ /* 0x041fe20000400000 */
[----:B------:R-:W-:-:S05]  /*0380*/  FSETP.GE.AND P0, PT, |R11|, 105615, PT ;  /* 0x47ce47800b00780b */ /* 0x000fca0003f06200 */
[----:B------:R-:W0:Y:S02]  /*0390*/  F2I.NTZ R0, R0 ;  /* 0x0000000000007305 */ /* 0x000e240000203100 */
[----:B0-----:R-:W-:Y:S01]  /*03a0*/  I2FP.F32.S32 R16, R0 ;  /* 0x0000000000107245 */ /* 0x001fe20000201400 */
[----:B------:R-:W-:-:S04]  /*03b0*/  IMAD.MOV.U32 R17, RZ, RZ, R0 ;  /* 0x000000ffff117224 */ /* 0x000fc800078e0000 */
[----:B------:R-:W-:-:S04]  /*03c0*/  FFMA R9, R16, -1.5707962512969970703, R11 ;  /* 0xbfc90fda10097823 */ /* 0x000fc8000000000b */
[----:B------:R-:W-:-:S04]  /*03d0*/  FFMA R9, R16, -7.5497894158615963534e-08, R9 ;  /* 0xb3a2216810097823 */ /* 0x000fc80000000009 */
[----:B------:R-:W-:-:S04]  /*03e0*/  FFMA R16, R16, -5.3903029534742383927e-15, R9 ;  /* 0xa7c234c510107823 */ /* 0x000fc80000000009 */
[----:B------:R-:W-:Y:S01]  /*03f0*/  IMAD.MOV.U32 R4, RZ, RZ, R16 ;  /* 0x000000ffff047224 */ /* 0x000fe200078e0010 */
[----:B------:R-:W-:Y:S06]  /*0400*/  @!P0 BRA `(.L_x_1) ;  /* 0x0000000000cc8947 */ /* 0x000fec0003800000 */
[----:B------:R-:W-:-:S13]  /*0410*/  FSETP.NEU.AND P0, PT, |R11|, +INF , PT ;  /* 0x7f8000000b00780b */ /* 0x000fda0003f0d200 */
[----:B------:R-:W-:Y:S01]  /*0420*/  @!P0 FMUL R4, RZ, R11 ;  /* 0x0000000bff048220 */ /* 0x000fe20000400000 */
[----:B------:R-:W-:Y:S01]  /*0430*/  @!P0 IMAD.MOV.U32 R0, RZ, RZ, RZ ;  /* 0x000000ffff008224 */ /* 0x000fe200078e00ff */
[----:B------:R-:W-:Y:S06]  /*0440*/  @!P0 BRA `(.L_x_1) ;  /* 0x0000000000bc8947 */ /* 0x000fec0003800000 */
[----:B------:R-:W-:Y:S01]  /*0450*/  IMAD.SHL.U32 R2, R11, 0x100, RZ ;  /* 0x000001000b027824 */ /* 0x000fe200078e00ff */
[----:B------:R-:W0:Y:S01]  /*0460*/  LDCU.64 UR10, c[0x4][URZ] ;  /* 0x01000000ff0a77ac */ /* 0x000e220008000a00 */
[----:B------:R-:W-:Y:S02]  /*0470*/  IMAD.MOV.U32 R6, RZ, RZ, RZ ;  /* 0x000000ffff067224 */ /* 0x000fe400078e00ff */
[----:B------:R-:W-:Y:S01]  /*0480*/  IMAD.MOV.U32 R15, RZ, RZ, RZ ;  /* 0x000000ffff0f7224 */ /* 0x000fe200078e00ff */
[----:B------:R-:W-:Y:S01]  /*0490*/  LOP3.LUT R19, R2, 0x80000000, RZ, 0xfc, !PT ;  /* 0x8000000002137812 */ /* 0x000fe200078efcff */
[----:B------:R-:W-:Y:S01]  /*04a0*/  IMAD.MOV.U32 R0, RZ, RZ, R1 ;  /* 0x000000ffff007224 */ /* 0x000fe200078e0001 */
[----:B------:R-:W-:-:S06]  /*04b0*/  UMOV UR4, URZ ;  /* 0x000000ff00047c82 */ /* 0x000fcc0008000000 */
.L_x_2:
[----:B0-----:R-:W-:Y:S02]  /*04c0*/  IMAD.U32 R8, RZ, RZ, UR10 ;  /* 0x0000000aff087e24 */ /* 0x001fe4000f8e00ff */
[----:B------:R-:W-:-:S05]  /*04d0*/  IMAD.U32 R9, RZ, RZ, UR11 ;  /* 0x0000000bff097e24 */ /* 0x000fca000f8e00ff */
[----:B------:R-:W2:Y:S01]  /*04e0*/  LDG.E.CONSTANT R2, desc[UR8][R8.64] ;  /* 0x0000000808027981 */ /* 0x000ea2000c1e9900 */
[----:B------:R-:W-:Y:S02]  /*04f0*/  UIADD3 UR10, UP0, UPT, UR10, 0x4, URZ ;  /* 0x000000040a0a7890 */ /* 0x000fe4000ff1e0ff */
[----:B------:R-:W-:Y:S02]  /*0500*/  UIADD3 UR4, UPT, UPT, UR4, 0x1, URZ ;  /* 0x0000000104047890 */ /* 0x000fe4000fffe0ff */
[----:B------:R-:W-:Y:S02]  /*0510*/  UIADD3.X UR11, UPT, UPT, URZ, UR11, URZ, UP0, !UPT ;  /* 0x0000000bff0b7290 */ /* 0x000fe400087fe4ff */
[----:B------:R-:W-:Y:S01]  /*0520*/  UISETP.NE.AND UP0, UPT, UR4, 0x6, UPT ;  /* 0x000000060400788c */ /* 0x000fe2000bf05270 */
[----:B--2---:R-:W-:-:S03]  /*0530*/  IMAD.WIDE.U32 R2, R2, R19, RZ ;  /* 0x0000001302027225 */ /* 0x004fc600078e00ff */
[----:B------:R-:W-:-:S05]  /*0540*/  IADD3 R13, P0, PT, R2, R6, RZ ;  /* 0x00000006020d7210 */ /* 0x000fca0007f1e0ff */
[----:B------:R0:W-:Y:S01]  /*0550*/  STL [R0], R13 ;  /* 0x0000000d00007387 */ /* 0x0001e20000100800 */
[----:B------:R-:W-:Y:S02]  /*0560*/  IMAD.X R6, R3, 0x1, R15, P0 ;  /* 0x0000000103067824 */ /* 0x000fe400000e060f */
[----:B0-----:R-:W-:Y:S01]  /*0570*/  VIADD R0, R0, 0x4 ;  /* 0x0000000400007836 */ /* 0x001fe20000000000 */
[----:B------:R-:W-:Y:S06]  /*0580*/  BRA.U UP0, `(.L_x_2) ;  /* 0xfffffffd00cc7547 */ /* 0x000fec000b83ffff */
[----:B------:R-:W-:Y:S01]  /*0590*/  SHF.R.U32.HI R4, RZ, 0x17, R11 ;  /* 0x00000017ff047819 */ /* 0x000fe2000001160b */
[----:B------:R0:W-:Y:S03]  /*05a0*/  STL [R1+0x18], R6 ;  /* 0x0000180601007387 */ /* 0x0001e60000100800 */
[C---:B------:R-:W-:Y:S02]  /*05b0*/  LOP3.LUT R0, R4.reuse, 0xe0, RZ, 0xc0, !PT ;  /* 0x000000e004007812 */ /* 0x040fe400078ec0ff */
[----:B------:R-:W-:-:S03]  /*05c0*/  LOP3.LUT P0, RZ, R4, 0x1f, RZ, 0xc0, !PT ;  /* 0x0000001f04ff7812 */ /* 0x000fc6000780c0ff */
[----:B------:R-:W-:-:S05]  /*05d0*/  VIADD R0, R0, 0xffffff80 ;  /* 0xffffff8000007836 */ /* 0x000fca0000000000 */
[----:B------:R-:W-:-:S05]  /*05e0*/  SHF.R.U32.HI R0, RZ, 0x5, R0 ;  /* 0x00000005ff007819 */ /* 0x000fca0000011600 */
[----:B------:R-:W-:-:S05]  /*05f0*/  IMAD R12, R0, -0x4, R1 ;  /* 0xfffffffc000c7824 */ /* 0x000fca00078e0201 */
[----:B------:R-:W2:Y:S04]  /*0600*/  LDL R0, [R12+0x18] ;  /* 0x000018000c007983 */ /* 0x000ea80000100800 */
[----:B------:R-:W2:Y:S04]  /*0610*/  LDL R3, [R12+0x14] ;  /* 0x000014000c037983 */ /* 0x000ea80000100800 */
[----:B------:R-:W3:Y:S01]  /*0620*/  @P0 LDL R2, [R12+0x10] ;  /* 0x000010000c020983 */ /* 0x000ee20000100800 */
[----:B------:R-:W-:Y:S01]  /*0630*/  LOP3.LUT R4, R4, 0x1f, RZ, 0xc0, !PT ;  /* 0x0000001f04047812 */ /* 0x000fe200078ec0ff */
[----:B------:R-:W-:Y:S01]  /*0640*/  UMOV UR10, 0x54442d19 ;  /* 0x54442d19000a7882 */ /* 0x000fe20000000000 */
[----:B------:R-:W-:-:S02]  /*0650*/  UMOV UR11, 0x3bf921fb ;  /* 0x3bf921fb000b7882 */ /* 0x000fc40000000000 */
[-C--:B--2---:R-:W-:Y:S02]  /*0660*/  @P0 SHF.L.W.U32.HI R0, R3, R4.reuse, R0 ;  /* 0x0000000403000219 */ /* 0x084fe40000010e00 */
[----:B---3--:R-:W-:-:S04]  /*0670*/  @P0 SHF.L.W.U32.HI R3, R2, R4, R3 ;  /* 0x0000000402030219 */ /* 0x008fc80000010e03 */
[C---:B------:R-:W-:Y:S01]  /*0680*/  SHF.L.W.U32.HI R2, R3.reuse, 0x2, R0 ;  /* 0x0000000203027819 */ /* 0x040fe20000010e00 */
[----:B------:R-:W-:-:S03]  /*0690*/  IMAD.SHL.U32 R3, R3, 0x4, RZ ;  /* 0x0000000403037824 */ /* 0x000fc600078e00ff */
[----:B------:R-:W-:Y:S02]  /*06a0*/  SHF.R.S32.HI R4, RZ, 0x1f, R2 ;  /* 0x0000001fff047819 */ /* 0x000fe40000011402 */
[----:B------:R-:W-:Y:S02]  /*06b0*/  ISETP.GE.AND P0, PT, R2, RZ, PT ;  /* 0x000000ff0200720c */ /* 0x000fe40003f06270 */
[C---:B------:R-:W-:Y:S02]  /*06c0*/  LOP3.LUT R8, R4.reuse, R3, RZ, 0x3c, !PT ;  /* 0x0000000304087212 */ /* 0x040fe400078e3cff */
[----:B------:R-:W-:Y:S02]  /*06d0*/  LOP3.LUT R9, R4, R2, RZ, 0x3c, !PT ;  /* 0x0000000204097212 */ /* 0x000fe400078e3cff */
[----:B------:R-:W-:-:S04]  /*06e0*/  SHF.R.U32.HI R3, RZ, 0x1e, R0 ;  /* 0x0000001eff037819 */ /* 0x000fc80000011600 */
[----:B------:R-:W1:Y:S01]  /*06f0*/  I2F.F64.S64 R8, R8 ;  /* 0x0000000800087312 */ /* 0x000e620000301c00 */
[----:B------:R-:W-:Y:S01]  /*0700*/  LEA.HI R0, R2, R3, RZ, 0x1 ;  /* 0x0000000302007211 */ /* 0x000fe200078f08ff */
[----:B-1----:R-:W-:-:S10]  /*0710*/  DMUL R12, R8, UR10 ;  /* 0x0000000a080c7c28 */ /* 0x002fd40008000000 */
[----:B------:R-:W1:Y:S02]  /*0720*/  F2F.F32.F64 R12, R12 ;  /* 0x0000000c000c7310 */ /* 0x000e640000301000 */
[----:B01----:R-:W-:-:S07]  /*0730*/  FSEL R4, -R12, R12, !P0 ;  /* 0x0000000c0c047208 */ /* 0x003fce0004000100 */
.L_x_1:
[----:B------:R-:W-:Y:S02]  /*0740*/  IMAD.MOV.U32 R13, RZ, RZ, 0x37cbac00 ;  /* 0x37cbac00ff0d7424 */ /* 0x000fe400078e00ff */
[----:B------:R-:W-:Y:S01]  /*0750*/  FMUL R2, R4, R4 ;  /* 0x0000000404027220 */ /* 0x000fe20000400000 */
[C---:B------:R-:W-:Y:S01]  /*0760*/  LOP3.LUT R6, R0.reuse, 0x1, RZ, 0xc0, !PT ;  /* 0x0000000100067812 */ /* 0x040fe200078ec0ff */
[----:B------:R-:W-:Y:S02]  /*0770*/  VIADD R0, R0, 0x1 ;  /* 0x0000000100007836 */ /* 0x000fe40000000000 */
[----:B------:R-:W-:Y:S01]  /*0780*/  FFMA R3, R2, R13, -0.0013887860113754868507 ;  /* 0xbab607ed02037423 */ /* 0x000fe2000000000d */
[----:B------:R-:W-:Y:S01]  /*0790*/  IMAD.MOV.U32 R15, RZ, RZ, 0x3c0885e4 ;  /* 0x3c0885e4ff0f7424 */ /* 0x000fe200078e00ff */
[----:B------:R-:W-:Y:S01]  /*07a0*/  ISETP.NE.U32.AND P1, PT, R6, 0x1, PT ;  /* 0x000000010600780c */ /* 0x000fe20003f25070 */
[----:B------:R-:W-:Y:S01]  /*07b0*/  IMAD.MOV.U32 R12, RZ, RZ, 0x3e2aaaa8 ;  /* 0x3e2aaaa8ff0c7424 */ /* 0x000fe200078e00ff */
[----:B------:R-:W-:-:S02]  /*07c0*/  LOP3.LUT P0, RZ, R0, 0x2, RZ, 0xc0, !PT ;  /* 0x0000000200ff7812 */ /* 0x000fc4000780c0ff */
[----:B------:R-:W-:Y:S02]  /*07d0*/  FSEL R3, R3, -0.00019574658654164522886, P1 ;  /* 0xb94d415303037808 */ /* 0x000fe40000800000 */
[----:B------:R-:W-:Y:S02]  /*07e0*/  FSEL R9, R15, 0.041666727513074874878, !P1 ;  /* 0x3d2aaabb0f097808 */ /* 0x000fe40004800000 */
[----:B------:R-:W-:Y:S02]  /*07f0*/  FSEL R0, R4, 1, !P1 ;  /* 0x3f80000004007808 */ /* 0x000fe40004800000 */
[----:B------:R-:W-:Y:S01]  /*0800*/  FSEL R4, -R12, -0.4999999701976776123, !P1 ;  /* 0xbeffffff0c047808 */ /* 0x000fe20004800100 */
[C---:B------:R-:W-:Y:S01]  /*0810*/  FFMA R9, R2.reuse, R3, R9 ;  /* 0x0000000302097223 */ /* 0x040fe20000000009 */
[----:B------:R-:W-:Y:S01]  /*0820*/  FSETP.GE.AND P1, PT, |R11|, 105615, PT ;  /* 0x47ce47800b00780b */ /* 0x000fe20003f26200 */
[C---:B------:R-:W-:Y:S02]  /*0830*/  FFMA R3, R2.reuse, R0, RZ ;  /* 0x0000000002037223 */ /* 0x040fe400000000ff */
[----:B------:R-:W-:-:S04]  /*0840*/  FFMA R4, R2, R9, R4 ;  /* 0x0000000902047223 */ /* 0x000fc80000000004 */
[----:B------:R-:W-:-:S04]  /*0850*/  FFMA R14, R3, R4, R0 ;  /* 0x00000004030e7223 */ /* 0x000fc80000000000 */
[----:B------:R-:W-:Y:S02]  /*0860*/  @P0 FADD R14, RZ, -R14 ;  /* 0x8000000eff0e0221 */ /* 0x000fe40000000000 */
[----:B------:R-:W-:Y:S05]  /*0870*/  @!P1 BRA `(.L_x_3) ;  /* 0x0000000000bc9947 */ /* 0x000fea0003800000 */
[----:B------:R-:W-:-:S13]  /*0880*/  FSETP.NEU.AND P0, PT, |R11|, +INF , PT ;  /* 0x7f8000000b00780b */ /* 0x000fda0003f0d200 */
[----:B------:R-:W-:Y:S01]  /*0890*/  @!P0 FMUL R16, RZ, R11 ;  /* 0x0000000bff108220 */ /* 0x000fe20000400000 */
[----:B------:R-:W-:Y:S01]  /*08a0*/  @!P0 IMAD.MOV.U32 R17, RZ, RZ, RZ ;  /* 0x000000ffff118224 */ /* 0x000fe200078e00ff */
[----:B------:R-:W-:Y:S06]  /*08b0*/  @!P0 BRA `(.L_x_3) ;  /* 0x0000000000ac8947 */ /* 0x000fec0003800000 */
[----:B------:R-:W0:Y:S01]  /*08c0*/  LDC.64 R2, c[0x4][RZ] ;  /* 0x01000000ff027b82 */ /* 0x000e220000000a00 */
[----:B------:R-:W-:Y:S02]  /*08d0*/  IMAD.SHL.U32 R4, R11, 0x100, RZ ;  /* 0x000001000b047824 */ /* 0x000fe400078e00ff */
[----:B------:R-:W-:Y:S02]  /*08e0*/  IMAD.MOV.U32 R6, RZ, RZ, RZ ;  /* 0x000000ffff067224 */ /* 0x000fe400078e00ff */
[----:B------:R-:W-:Y:S01]  /*08f0*/  IMAD.MOV.U32 R21, RZ, RZ, RZ ;  /* 0x000000ffff157224 */ /* 0x000fe200078e00ff */
[----:B------:R-:W-:Y:S01]  /*0900*/  LOP3.LUT R23, R4, 0x80000000, RZ, 0xfc, !PT ;  /* 0x8000000004177812 */ /* 0x000fe200078efcff */
[----:B------:R-:W-:-:S07]  /*0910*/  IMAD.MOV.U32 R0, RZ, RZ, RZ ;  /* 0x000000ffff007224 */ /* 0x000fce00078e00ff */
.L_x_4:
[----:B0-----:R-:W-:-:S05]  /*0920*/  IMAD.WIDE.U32 R16, R0, 0x4, R2 ;  /* 0x0000000400107825 */ /* 0x001fca00078e0002 */
[----:B------:R-:W2:Y:S01]  /*0930*/  LDG.E.CONSTANT R8, desc[UR8][R16.64] ;  /* 0x0000000810087981 */ /* 0x000ea2000c1e9900 */
[C---:B-1----:R-:W-:Y:S02]  /*0940*/  IMAD R4, R0.reuse, 0x4, R1 ;  /* 0x0000000400047824 */ /* 0x042fe400078e0201 */
[----:B------:R-:W-:-:S05]  /*0950*/  VIADD R0, R0, 0x1 ;  /* 0x0000000100007836 */ /* 0x000fca0000000000 */
[----:B------:R-:W-:Y:S01]  /*0960*/  ISETP.NE.AND P0, PT, R0, 0x6, PT ;  /* 0x000000060000780c */ /* 0x000fe20003f05270 */
[----:B--2---:R-:W-:-:S03]  /*0970*/  IMAD.WIDE.U32 R8, R8, R23, RZ ;  /* 0x0000001708087225 */ /* 0x004fc600078e00ff */
[----:B------:R-:W-:-:S05]  /*0980*/  IADD3 R19, P1, PT, R8, R6, RZ ;  /* 0x0000000608137210 */ /* 0x000fca0007f3e0ff */
[----:B------:R1:W-:Y:S01]  /*0990*/  STL [R4], R19 ;  /* 0x0000001304007387 */ /* 0x0003e20000100800 */
[----:B------:R-:W-:-:S03]  /*09a0*/  IMAD.X R6, R9, 0x1, R21, P1 ;  /* 0x0000000109067824 */ /* 0x000fc600008e0615 */
[----:B------:R-:W-:Y:S05]  /*09b0*/  @P0 BRA `(.L_x_4) ;  /* 0xfffffffc00d80947 */ /* 0x000fea000383ffff */
[----:B-1----:R-:W-:Y:S01]  /*09c0*/  SHF.R.U32.HI R4, RZ, 0x17, R11 ;  /* 0x00000017ff047819 */ /* 0x002fe2000001160b */
        /* <DEDUP_REMOVED lines=13> */
[----:B---3--:R-:W-:Y:S02]  /*0aa0*/  @P0 SHF.L.W.U32.HI R3, R2, R4, R3 ;  /* 0x0000000402030219 */ /* 0x008fe40000010e03 */
[--C-:B------:R-:W-:Y:S02]  /*0ab0*/  SHF.R.U32.HI R17, RZ, 0x1e, R0.reuse ;  /* 0x0000001eff117819 */ /* 0x100fe40000011600 */
[C---:B------:R-:W-:Y:S01]  /*0ac0*/  SHF.L.W.U32.HI R2, R3.reuse, 0x2, R0 ;  /* 0x0000000203027819 */ /* 0x040fe20000010e00 */
[----:B------:R-:W-:-:S03]  /*0ad0*/  IMAD.SHL.U32 R3, R3, 0x4, RZ ;  /* 0x0000000403037824 */ /* 0x000fc600078e00ff */
[----:B------:R-:W-:Y:S02]  /*0ae0*/  SHF.R.S32.HI R4, RZ, 0x1f, R2 ;  /* 0x0000001fff047819 */ /* 0x000fe40000011402 */
[----:B------:R-:W-:Y:S02]  /*0af0*/  ISETP.GE.AND P0, PT, R2, RZ, PT ;  /* 0x000000ff0200720c */ /* 0x000fe40003f06270 */
[C---:B------:R-:W-:Y:S02]  /*0b00*/  LOP3.LUT R8, R4.reuse, R3, RZ, 0x3c, !PT ;  /* 0x0000000304087212 */ /* 0x040fe400078e3cff */
[----:B------:R-:W-:Y:S02]  /*0b10*/  LOP3.LUT R9, R4, R2, RZ, 0x3c, !PT ;  /* 0x0000000204097212 */ /* 0x000fe400078e3cff */
[----:B------:R-:W-:-:S04]  /*0b20*/  LEA.HI R17, R2, R17, RZ, 0x1 ;  /* 0x0000001102117211 */ /* 0x000fc800078f08ff */
[----:B------:R-:W1:Y:S02]  /*0b30*/  I2F.F64.S64 R8, R8 ;  /* 0x0000000800087312 */ /* 0x000e640000301c00 */
[----:B-1----:R-:W-:-:S10]  /*0b40*/  DMUL R18, R8, UR10 ;  /* 0x0000000a08127c28 */ /* 0x002fd40008000000 */
[----:B------:R-:W1:Y:S02]  /*0b50*/  F2F.F32.F64 R18, R18 ;  /* 0x0000001200127310 */ /* 0x000e640000301000 */
[----:B01----:R-:W-:-:S07]  /*0b60*/  FSEL R16, -R18, R18, !P0 ;  /* 0x0000001212107208 */ /* 0x003fce0004000100 */
.L_x_3:
[----:B------:R-:W-:Y:S01]  /*0b70*/  FMUL R2, R16, R16 ;  /* 0x0000001010027220 */ /* 0x000fe20000400000 */
[C---:B------:R-:W-:Y:S01]  /*0b80*/  LOP3.LUT R0, R17.reuse, 0x1, RZ, 0xc0, !PT ;  /* 0x0000000111007812 */ /* 0x040fe200078ec0ff */
[----:B------:R-:W0:Y:S01]  /*0b90*/  LDCU UR4, c[0x0][0x398] ;  /* 0x00007300ff0477ac */ /* 0x000e220008000800 */
[----:B------:R-:W-:Y:S01]  /*0ba0*/  LOP3.LUT P1, RZ, R17, 0x2, RZ, 0xc0, !PT ;  /* 0x0000000211ff7812 */ /* 0x000fe2000782c0ff */
[----:B------:R-:W-:Y:S01]  /*0bb0*/  FFMA R13, R2, R13, -0.0013887860113754868507 ;  /* 0xbab607ed020d7423 */ /* 0x000fe2000000000d */
[----:B------:R-:W-:Y:S01]  /*0bc0*/  ISETP.NE.U32.AND P0, PT, R0, 0x1, PT ;  /* 0x000000010000780c */ /* 0x000fe20003f05070 */
[----:B------:R-:W-:Y:S03]  /*0bd0*/  BSSY.RECONVERGENT B0, `(.L_x_5) ;  /* 0x0000016000007945 */ /* 0x000fe60003800200 */
[----:B------:R-:W-:Y:S02]  /*0be0*/  FSEL R15, R15, 0.041666727513074874878, P0 ;  /* 0x3d2aaabb0f0f7808 */ /* 0x000fe40000000000 */
[----:B------:R-:W-:-:S02]  /*0bf0*/  FSEL R13, R13, -0.00019574658654164522886, !P0 ;  /* 0xb94d41530d0d7808 */ /* 0x000fc40004000000 */
[----:B------:R-:W-:Y:S02]  /*0c00*/  FSEL R0, R16, 1, P0 ;  /* 0x3f80000010007808 */ /* 0x000fe40000000000 */
[----:B------:R-:W-:Y:S01]  /*0c10*/  FSEL R12, -R12, -0.4999999701976776123, P0 ;  /* 0xbeffffff0c0c7808 */ /* 0x000fe20000000100 */
[C---:B------:R-:W-:Y:S02]  /*0c20*/  FFMA R13, R2.reuse, R13, R15 ;  /* 0x0000000d020d7223 */ /* 0x040fe4000000000f */
[C---:B------:R-:W-:Y:S02]  /*0c30*/  FFMA R3, R2.reuse, R0, RZ ;  /* 0x0000000002037223 */ /* 0x040fe400000000ff */
[----:B------:R-:W-:-:S04]  /*0c40*/  FFMA R12, R2, R13, R12 ;  /* 0x0000000d020c7223 */ /* 0x000fc8000000000c */
[----:B------:R-:W-:-:S04]  /*0c50*/  FFMA R0, R3, R12, R0 ;  /* 0x0000000c03007223 */ /* 0x000fc80000000000 */
[----:B------:R-:W-:-:S04]  /*0c60*/  @P1 FADD R0, RZ, -R0 ;  /* 0x80000000ff001221 */ /* 0x000fc80000000000 */
[----:B------:R-:W-:-:S04]  /*0c70*/  FMUL R0, R7, R0 ;  /* 0x0000000007007220 */ /* 0x000fc80000400000 */
[----:B------:R-:W-:-:S06]  /*0c80*/  FFMA R0, R5, R14, R0 ;  /* 0x0000000e05007223 */ /* 0x000fcc0000000000 */
[----:B------:R-:W0:Y:S02]  /*0c90*/  F2I.TRUNC.NTZ R0, R0 ;  /* 0x0000000000007305 */ /* 0x000e24000020f100 */
[----:B0-----:R-:W-:-:S05]  /*0ca0*/  VIADD R9, R0, UR4 ;  /* 0x0000000400097c36 */ /* 0x001fca0008000000 */
[----:B------:R-:W-:-:S04]  /*0cb0*/  ISETP.GT.AND P0, PT, R9, UR5, PT ;  /* 0x0000000509007c0c */ /* 0x000fc8000bf04270 */
[----:B------:R-:W-:-:S13]  /*0cc0*/  ISETP.LT.OR P0, PT, R9, RZ, P0 ;  /* 0x000000ff0900720c */ /* 0x000fda0000701670 */
[----:B------:R-:W-:Y:S05]  /*0cd0*/  @P0 BRA `(.L_x_6) ;  /* 0x0000000000140947 */ /* 0x000fea0003800000 */
[----:B------:R-:W0:Y:S01]  /*0ce0*/  LDC.64 R2, c[0x0][0x390] ;  /* 0x0000e400ff027b82 */ /* 0x000e220000000a00 */
[----:B------:R-:W-:Y:S02]  /*0cf0*/  IMAD R9, R10, UR6, R9 ;  /* 0x000000060a097c24 */ /* 0x000fe4000f8e0209 */
[----:B------:R-:W-:Y:S02]  /*0d00*/  IMAD.MOV.U32 R11, RZ, RZ, 0x1 ;  /* 0x00000001ff0b7424 */ /* 0x000fe400078e00ff */
[----:B0-----:R-:W-:-:S05]  /*0d10*/  IMAD.WIDE R2, R9, 0x4, R2 ;  /* 0x0000000409027825 */ /* 0x001fca00078e0202 */
[----:B------:R0:W-:Y:S02]  /*0d20*/  REDG.E.ADD.STRONG.GPU desc[UR8][R2.64], R11 ;  /* 0x0000000b0200798e */ /* 0x0001e4000c12e108 */
.L_x_6:
[----:B------:R-:W-:Y:S05]  /*0d30*/  BSYNC.RECONVERGENT B0 ;  /* 0x0000000000007941 */ /* 0x000fea0003800200 */
.L_x_5:
[----:B------:R-:W1:Y:S01]  /*0d40*/  LDCU UR4, c[0x0][0x39c] ;  /* 0x00007380ff0477ac */ /* 0x000e620008000800 */
[----:B------:R-:W-:-:S05]  /*0d50*/  VIADD R10, R10, 0x1 ;  /* 0x000000010a0a7836 */ /* 0x000fca0000000000 */
[----:B-1----:R-:W-:-:S13]  /*0d60*/  ISETP.NE.AND P0, PT, R10, UR4, PT ;  /* 0x000000040a007c0c */ /* 0x002fda000bf05270 */
[----:B------:R-:W-:Y:S05]  /*0d70*/  @P0 BRA `(.L_x_7) ;  /* 0xfffffff400180947 */ /* 0x000fea000383ffff */
[----:B------:R-:W-:Y:S05]  /*0d80*/  EXIT ;  /* 0x000000000000794d */ /* 0x000fea0003800000 */
        .weak           $__internal_0_$__cuda_sm20_div_rn_f64_full
        .type           $__internal_0_$__cuda_sm20_div_rn_f64_full,@function
        .size           $__internal_0_$__cuda_sm20_div_rn_f64_full,(.L_x_12 - $__internal_0_$__cuda_sm20_div_rn_f64_full)
$__internal_0_$__cuda_sm20_div_rn_f64_full:
[----:B------:R-:W-:Y:S01]  /*0d90*/  IMAD.MOV.U32 R3, RZ, RZ, 0x3ff68000 ;  /* 0x3ff68000ff037424 */ /* 0x000fe200078e00ff */
[C---:B------:R-:W-:Y:S01]  /*0da0*/  FSETP.GEU.AND P1, PT, |R9|.reuse, 1.469367938527859385e-39, PT ;  /* 0x001000000900780b */ /* 0x040fe20003f2e200 */
[----:B------:R-:W-:Y:S01]  /*0db0*/  IMAD.MOV.U32 R2, RZ, RZ, 0x0 ;  /* 0x00000000ff027424 */ /* 0x000fe200078e00ff */
[----:B------:R-:W-:Y:S01]  /*0dc0*/  LOP3.LUT R4, R9, 0x7ff00000, RZ, 0xc0, !PT ;  /* 0x7ff0000009047812 */ /* 0x000fe200078ec0ff */
[----:B------:R-:W0:Y:S01]  /*0dd0*/  MUFU.RCP64H R13, R3 ;  /* 0x00000003000d7308 */ /* 0x000e220000001800 */
[----:B------:R-:W-:Y:S02]  /*0de0*/  IMAD.MOV.U32 R12, RZ, RZ, 0x1 ;  /* 0x00000001ff0c7424 */ /* 0x000fe400078e00ff */
[----:B------:R-:W-:Y:S01]  /*0df0*/  IMAD.MOV.U32 R11, RZ, RZ, 0x1ca00000 ;  /* 0x1ca00000ff0b7424 */ /* 0x000fe200078e00ff */
[----:B------:R-:W-:Y:S01]  /*0e00*/  ISETP.GE.U32.AND P0, PT, R4, 0x40600000, PT ;  /* 0x406000000400780c */ /* 0x000fe20003f06070 */
[----:B------:R-:W-:Y:S02]  /*0e10*/  IMAD.MOV.U32 R6, RZ, RZ, R4 ;  /* 0x000000ffff067224 */ /* 0x000fe400078e0004 */
[----:B------:R-:W-:Y:S01]  /*0e20*/  IMAD.MOV.U32 R21, RZ, RZ, 0x40600000 ;  /* 0x40600000ff157424 */ /* 0x000fe200078e00ff */
[----:B------:R-:W-:-:S03]  /*0e30*/  SEL R11, R11, 0x63400000, !P0 ;  /* 0x634000000b0b7807 */ /* 0x000fc60004000000 */
[----:B------:R-:W-:Y:S01]  /*0e40*/  VIADD R22, R21, 0xffffffff ;  /* 0xffffffff15167836 */ /* 0x000fe20000000000 */
[----:B0-----:R-:W-:-:S08]  /*0e50*/  DFMA R14, R12, -R2, 1 ;  /* 0x3ff000000c0e742b */ /* 0x001fd00000000802 */
[----:B------:R-:W-:-:S08]  /*0e60*/  DFMA R14, R14, R14, R14 ;  /* 0x0000000e0e0e722b */ /* 0x000fd0000000000e */
[----:B------:R-:W-:Y:S01]  /*0e70*/  DFMA R16, R12, R14, R12 ;  /* 0x0000000e0c10722b */ /* 0x000fe2000000000c */
[C-C-:B------:R-:W-:Y:S01]  /*0e80*/  @!P1 LOP3.LUT R14, R11.reuse, 0x80000000, R9.reuse, 0xf8, !PT ;  /* 0x800000000b0e9812 */ /* 0x140fe200078ef809 */
[----:B------:R-:W-:Y:S01]  /*0e90*/  IMAD.MOV.U32 R12, RZ, RZ, R8 ;  /* 0x000000ffff0c7224 */ /* 0x000fe200078e0008 */
[----:B------:R-:W-:Y:S02]  /*0ea0*/  LOP3.LUT R13, R11, 0x800fffff, R9, 0xf8, !PT ;  /* 0x800fffff0b0d7812 */ /* 0x000fe400078ef809 */
[----:B------:R-:W-:Y:S01]  /*0eb0*/  @!P1 LOP3.LUT R15, R14, 0x100000, RZ, 0xfc, !PT ;  /* 0x001000000e0f9812 */ /* 0x000fe200078efcff */
[----:B------:R-:W-:Y:S02]  /*0ec0*/  @!P1 IMAD.MOV.U32 R14, RZ, RZ, RZ ;  /* 0x000000ffff0e9224 */ /* 0x000fe400078e00ff */
[----:B------:R-:W-:-:S04]  /*0ed0*/  DFMA R18, R16, -R2, 1 ;  /* 0x3ff000001012742b */ /* 0x000fc80000000802 */
[----:B------:R-:W-:-:S04]  /*0ee0*/  @!P1 DFMA R12, R12, 2, -R14 ;  /* 0x400000000c0c982b */ /* 0x000fc8000000080e */
[----:B------:R-:W-:-:S06]  /*0ef0*/  DFMA R14, R16, R18, R16 ;  /* 0x00000012100e722b */ /* 0x000fcc0000000010 */
[----:B------:R-:W-:Y:S02]  /*0f00*/  @!P1 LOP3.LUT R6, R13, 0x7ff00000, RZ, 0xc0, !PT ;  /* 0x7ff000000d069812 */ /* 0x000fe400078ec0ff */
[----:B------:R-:W-:-:S03]  /*0f10*/  DMUL R16, R14, R12 ;  /* 0x0000000c0e107228 */ /* 0x000fc60000000000 */
[----:B------:R-:W-:-:S05]  /*0f20*/  VIADD R20, R6, 0xffffffff ;  /* 0xffffffff06147836 */ /* 0x000fca0000000000 */
[----:B------:R-:W-:Y:S01]  /*0f30*/  DFMA R18, R16, -R2, R12 ;  /* 0x800000021012722b */ /* 0x000fe2000000000c */
[----:B------:R-:W-:-:S04]  /*0f40*/  ISETP.GT.U32.AND P0, PT, R20, 0x7feffffe, PT ;  /* 0x7feffffe1400780c */ /* 0x000fc80003f04070 */
[----:B------:R-:W-:-:S03]  /*0f50*/  ISETP.GT.U32.OR P0, PT, R22, 0x7feffffe, P0 ;  /* 0x7feffffe1600780c */ /* 0x000fc60000704470 */
[----:B------:R-:W-:-:S10]  /*0f60*/  DFMA R14, R14, R18, R16 ;  /* 0x000000120e0e722b */ /* 0x000fd40000000010 */
[----:B------:R-:W-:Y:S05]  /*0f70*/  @P0 BRA `(.L_x_8) ;  /* 0x0000000000680947 */ /* 0x000fea0003800000 */
[----:B------:R-:W-:Y:S02]  /*0f80*/  IMAD.MOV.U32 R9, RZ, RZ, 0x40600000 ;  /* 0x40600000ff097424 */ /* 0x000fe400078e00ff */
[----:B------:R-:W-:-:S03]  /*0f90*/  IMAD.MOV.U32 R8, RZ, RZ, RZ ;  /* 0x000000ffff087224 */ /* 0x000fc600078e00ff */
[----:B------:R-:W-:-:S04]  /*0fa0*/  VIADDMNMX R4, R4, -R9, 0xb9600000, !PT ;  /* 0xb960000004047446 */ /* 0x000fc80007800909 */
[----:B------:R-:W-:-:S05]  /*0fb0*/  VIMNMX R4, PT, PT, R4, 0x46a00000, PT ;  /* 0x46a0000004047848 */ /* 0x000fca0003fe0100 */
[----:B------:R-:W-:-:S04]  /*0fc0*/  IMAD.IADD R4, R4, 0x1, -R11 ;  /* 0x0000000104047824 */ /* 0x000fc800078e0a0b */
[----:B------:R-:W-:-:S06]  /*0fd0*/  VIADD R9, R4, 0x7fe00000 ;  /* 0x7fe0000004097836 */ /* 0x000fcc0000000000 */
[----:B------:R-:W-:-:S10]  /*0fe0*/  DMUL R16, R14, R8 ;  /* 0x000000080e107228 */ /* 0x000fd40000000000 */
[----:B------:R-:W-:-:S13]  /*0ff0*/  FSETP.GTU.AND P0, PT, |R17|, 1.469367938527859385e-39, PT ;  /* 0x001000001100780b */ /* 0x000fda0003f0c200 */
[----:B------:R-:W-:Y:S05]  /*1000*/  @P0 BRA `(.L_x_9) ;  /* 0x0000000000880947 */ /* 0x000fea0003800000 */
[----:B------:R-:W-:Y:S01]  /*1010*/  DFMA R2, R14, -R2, R12 ;  /* 0x800000020e02722b */ /* 0x000fe2000000000c */
[----:B------:R-:W-:-:S09]  /*1020*/  IMAD.MOV.U32 R8, RZ, RZ, RZ ;  /* 0x000000ffff087224 */ /* 0x000fd200078e00ff */
[C---:B------:R-:W-:Y:S02]  /*1030*/  FSETP.NEU.AND P0, PT, R3.reuse, RZ, PT ;  /* 0x000000ff0300720b */ /* 0x040fe40003f0d000 */
[----:B------:R-:W-:-:S04]  /*1040*/  LOP3.LUT R2, R3, 0x40668000, RZ, 0x3c, !PT ;  /* 0x4066800003027812 */ /* 0x000fc800078e3cff */
[----:B------:R-:W-:-:S04]  /*1050*/  LOP3.LUT R11, R2, 0x80000000, RZ, 0xc0, !PT ;  /* 0x80000000020b7812 */ /* 0x000fc800078ec0ff */
[----:B------:R-:W-:-:S03]  /*1060*/  LOP3.LUT R9, R11, R9, RZ, 0xfc, !PT ;  /* 0x000000090b097212 */ /* 0x000fc600078efcff */
[----:B------:R-:W-:Y:S05]  /*1070*/  @!P0 BRA `(.L_x_9) ;  /* 0x00000000006c8947 */ /* 0x000fea0003800000 */
[----:B------:R-:W-:Y:S01]  /*1080*/  IMAD.MOV R3, RZ, RZ, -R4 ;  /* 0x000000ffff037224 */ /* 0x000fe200078e0a04 */
[----:B------:R-:W-:Y:S01]  /*1090*/  DMUL.RP R8, R14, R8 ;  /* 0x000000080e087228 */ /* 0x000fe20000008000 */
[----:B------:R-:W-:-:S06]  /*10a0*/  IMAD.MOV.U32 R2, RZ, RZ, RZ ;  /* 0x000000ffff027224 */ /* 0x000fcc00078e00ff */
[----:B------:R-:W-:-:S03]  /*10b0*/  DFMA R2, R16, -R2, R14 ;  /* 0x800000021002722b */ /* 0x000fc6000000000e */
[----:B------:R-:W-:-:S03]  /*10c0*/  LOP3.LUT R11, R9, R11, RZ, 0x3c, !PT ;  /* 0x0000000b090b7212 */ /* 0x000fc600078e3cff */
[----:B------:R-:W-:-:S04]  /*10d0*/  IADD3 R2, PT, PT, -R4, -0x43300000, RZ ;  /* 0xbcd0000004027810 */ /* 0x000fc80007ffe1ff */
[----:B------:R-:W-:-:S04]  /*10e0*/  FSETP.NEU.AND P0, PT, |R3|, R2, PT ;  /* 0x000000020300720b */ /* 0x000fc80003f0d200 */
[----:B------:R-:W-:Y:S02]  /*10f0*/  FSEL R16, R8, R16, !P0 ;  /* 0x0000001008107208 */ /* 0x000fe40004000000 */
[----:B------:R-:W-:Y:S01]  /*1100*/  FSEL R17, R11, R17, !P0 ;  /* 0x000000110b117208 */ /* 0x000fe20004000000 */
[----:B------:R-:W-:Y:S06]  /*1110*/  BRA `(.L_x_9) ;  /* 0x0000000000447947 */ /* 0x000fec0003800000 */
.L_x_8:
[----:B------:R-:W-:-:S14]  /*1120*/  DSETP.NAN.AND P0, PT, R8, R8, PT ;  /* 0x000000080800722a */ /* 0x000fdc0003f08000 */
[----:B------:R-:W-:Y:S05]  /*1130*/  @P0 BRA `(.L_x_10) ;  /* 0x0000000000340947 */ /* 0x000fea0003800000 */
[----:B------:R-:W-:Y:S01]  /*1140*/  ISETP.NE.AND P0, PT, R6, R21, PT ;  /* 0x000000150600720c */ /* 0x000fe20003f05270 */
[----:B------:R-:W-:Y:S02]  /*1150*/  IMAD.MOV.U32 R16, RZ, RZ, 0x0 ;  /* 0x00000000ff107424 */ /* 0x000fe400078e00ff */
[----:B------:R-:W-:-:S10]  /*1160*/  IMAD.MOV.U32 R17, RZ, RZ, -0x80000 ;  /* 0xfff80000ff117424 */ /* 0x000fd400078e00ff */
[----:B------:R-:W-:Y:S05]  /*1170*/  @!P0 BRA `(.L_x_9) ;  /* 0x00000000002c8947 */ /* 0x000fea0003800000 */
[----:B------:R-:W-:Y:S02]  /*1180*/  ISETP.NE.AND P0, PT, R6, 0x7ff00000, PT ;  /* 0x7ff000000600780c */ /* 0x000fe40003f05270 */
[----:B------:R-:W-:Y:S02]  /*1190*/  LOP3.LUT R8, R9, 0x40668000, RZ, 0x3c, !PT ;  /* 0x4066800009087812 */ /* 0x000fe400078e3cff */
[----:B------:R-:W-:Y:S02]  /*11a0*/  ISETP.EQ.OR P0, PT, R21, RZ, !P0 ;  /* 0x000000ff1500720c */ /* 0x000fe40004702670 */
[----:B------:R-:W-:-:S11]  /*11b0*/  LOP3.LUT R17, R8, 0x80000000, RZ, 0xc0, !PT ;  /* 0x8000000008117812 */ /* 0x000fd600078ec0ff */
[----:B------:R-:W-:Y:S01]  /*11c0*/  @P0 LOP3.LUT R2, R17, 0x7ff00000, RZ, 0xfc, !PT ;  /* 0x7ff0000011020812 */ /* 0x000fe200078efcff */
[----:B------:R-:W-:Y:S02]  /*11d0*/  @!P0 IMAD.MOV.U32 R16, RZ, RZ, RZ ;  /* 0x000000ffff108224 */ /* 0x000fe400078e00ff */
[----:B------:R-:W-:Y:S02]  /*11e0*/  @P0 IMAD.MOV.U32 R16, RZ, RZ, RZ ;  /* 0x000000ffff100224 */ /* 0x000fe400078e00ff */
[----:B------:R-:W-:Y:S01]  /*11f0*/  @P0 IMAD.MOV.U32 R17, RZ, RZ, R2 ;  /* 0x000000ffff110224 */ /* 0x000fe200078e0002 */
[----:B------:R-:W-:Y:S06]  /*1200*/  BRA `(.L_x_9) ;  /* 0x0000000000087947 */ /* 0x000fec0003800000 */
.L_x_10:
[----:B------:R-:W-:Y:S01]  /*1210*/  LOP3.LUT R17, R9, 0x80000, RZ, 0xfc, !PT ;  /* 0x0008000009117812 */ /* 0x000fe200078efcff */
[----:B------:R-:W-:-:S07]  /*1220*/  IMAD.MOV.U32 R16, RZ, RZ, R8 ;  /* 0x000000ffff107224 */ /* 0x000fce00078e0008 */
.L_x_9:
[----:B------:R-:W-:Y:S02]  /*1230*/  IMAD.MOV.U32 R2, RZ, RZ, R0 ;  /* 0x000000ffff027224 */ /* 0x000fe400078e0000 */
[----:B------:R-:W-:-:S04]  /*1240*/  IMAD.MOV.U32 R3, RZ, RZ, 0x0 ;  /* 0x00000000ff037424 */ /* 0x000fc800078e00ff */
[----:B------:R-:W-:Y:S05]  /*1250*/  RET.REL.NODEC R2 `(_Z20houghTransformKernelPhiiPiii) ;  /* 0xffffffec02687950 */ /* 0x000fea0003c3ffff */
.L_x_11:
[----:B------:R-:W-:-:S00]  /*1260*/  BRA `(.L_x_11) ;  /* 0xfffffffc00fc7947 */ /* 0x000fc0000383ffff */
[----:B------:R-:W-:-:S00]  /*1270*/  NOP ;  /* 0x0000000000007918 */ /* 0x000fc00000000000 */
        /* <DEDUP_REMOVED lines=8> */
.L_x_12:


//--------------------- .nv.global.init           --------------------------
	.section	.nv.global.init,"aw",@progbits
	.align	4
.nv.global.init:
	.type		__cudart_i2opi_f,@object
	.size		__cudart_i2opi_f,(.L_0 - __cudart_i2opi_f)
__cudart_i2opi_f:
        /*0000*/ 	.byte	0x41, 0x90, 0x43, 0x3c, 0x99, 0x95, 0x62, 0xdb, 0xc0, 0xdd, 0x34, 0xf5, 0xd1, 0x57, 0x27, 0xfc
        /*0010*/ 	.byte	0x29, 0x15, 0x44, 0x4e, 0x6e, 0x83, 0xf9, 0xa2
.L_0:


//--------------------- .nv.shared.reserved.0     --------------------------
	.section	.nv.shared.reserved.0,"aw",@nobits
	.weak		__nv_reservedSMEM_offset_0_alias
	.size		__nv_reservedSMEM_offset_0_alias, 0, 64
	.other		__nv_reservedSMEM_offset_0_alias,@"STO_CUDA_RESERVED_SHARED STV_DEFAULT"
__nv_reservedSMEM_offset_0_alias:
	.zero		0
	.zero		64


//--------------------- .nv.constant0._Z20houghTransformKernelPhiiPiii --------------------------
	.section	.nv.constant0._Z20houghTransformKernelPhiiPiii,"a",@progbits
	.sectionflags	@""
	.align	4
.nv.constant0._Z20houghTransformKernelPhiiPiii:
	.zero		928


//--------------------- SYMBOLS --------------------------

	.type		.nv.reservedSmem.offset0,@object
	.size		.nv.reservedSmem.offset0,0x4
